//
// Generated by NVIDIA NVVM Compiler
//
// Compiler Build ID: CL-36424714
// Cuda compilation tools, release 13.0, V13.0.88
// Based on NVVM 20.0.0
//

.version 9.0
.target sm_100
.address_size 64

	// .globl	_Z7add_vecPfS_S_i
.extern .func  (.param .b32 func_retval0) vprintf
(
	.param .b64 vprintf_param_0,
	.param .b64 vprintf_param_1
)
;
.global .align 1 .b8 $str[30] = {84, 104, 114, 101, 97, 100, 58, 32, 37, 105, 32, 83, 105, 122, 101, 32, 37, 105, 32, 83, 116, 114, 105, 100, 101, 32, 37, 105, 10};

.visible .entry _Z7add_vecPfS_S_i(
	.param .u64 .ptr .align 1 _Z7add_vecPfS_S_i_param_0,
	.param .u64 .ptr .align 1 _Z7add_vecPfS_S_i_param_1,
	.param .u64 .ptr .align 1 _Z7add_vecPfS_S_i_param_2,
	.param .u32 _Z7add_vecPfS_S_i_param_3
)
{
	.local .align 8 .b8 	__local_depot0[16];
	.reg .b64 	%SP;
	.reg .b64 	%SPL;
	.reg .pred 	%p<7>;
	.reg .b32 	%r<29>;
	.reg .b32 	%f<16>;
	.reg .b64 	%rd<35>;

	mov.u64 	%SPL, __local_depot0;
	cvta.local.u64 	%SP, %SPL;
	ld.param.u64 	%rd8, [_Z7add_vecPfS_S_i_param_0];
	ld.param.u64 	%rd9, [_Z7add_vecPfS_S_i_param_1];
	ld.param.u64 	%rd10, [_Z7add_vecPfS_S_i_param_2];
	ld.param.u32 	%r11, [_Z7add_vecPfS_S_i_param_3];
	cvta.to.global.u64 	%rd1, %rd10;
	cvta.to.global.u64 	%rd2, %rd9;
	cvta.to.global.u64 	%rd3, %rd8;
	add.u64 	%rd11, %SP, 0;
	add.u64 	%rd12, %SPL, 0;
	mov.u32 	%r28, %tid.x;
	mov.u32 	%r2, %ntid.x;
	st.local.v2.u32 	[%rd12], {%r28, %r11};
	st.local.u32 	[%rd12+8], %r2;
	mov.u64 	%rd13, $str;
	cvta.global.u64 	%rd14, %rd13;
	{ // callseq 0, 0
	.param .b64 param0;
	st.param.b64 	[param0], %rd14;
	.param .b64 param1;
	st.param.b64 	[param1], %rd11;
	.param .b32 retval0;
	call.uni (retval0), 
	vprintf, 
	(
	param0, 
	param1
	);
	ld.param.b32 	%r12, [retval0];
	} // callseq 0
	setp.ge.s32 	%p1, %r28, %r11;
	@%p1 bra 	$L__BB0_6;
	add.s32 	%r14, %r28, %r2;
	max.u32 	%r15, %r11, %r14;
	setp.lt.u32 	%p2, %r14, %r11;
	selp.u32 	%r16, 1, 0, %p2;
	add.s32 	%r17, %r14, %r16;
	sub.s32 	%r18, %r15, %r17;
	div.u32 	%r19, %r18, %r2;
	add.s32 	%r3, %r19, %r16;
	and.b32  	%r20, %r3, 3;
	setp.eq.s32 	%p3, %r20, 3;
	@%p3 bra 	$L__BB0_4;
	add.s32 	%r21, %r3, 1;
	and.b32  	%r22, %r21, 3;
	mul.wide.u32 	%rd34, %r28, 4;
	mul.wide.u32 	%rd5, %r2, 4;
	neg.s32 	%r26, %r22;
	mad.lo.s32 	%r28, %r2, %r22, %r28;
$L__BB0_3:
	.pragma "nounroll";
	add.s64 	%rd15, %rd3, %rd34;
	ld.global.f32 	%f1, [%rd15];
	add.s64 	%rd16, %rd2, %rd34;
	ld.global.f32 	%f2, [%rd16];
	add.f32 	%f3, %f1, %f2;
	add.s64 	%rd17, %rd1, %rd34;
	st.global.f32 	[%rd17], %f3;
	add.s64 	%rd34, %rd34, %rd5;
	add.s32 	%r26, %r26, 1;
	setp.ne.s32 	%p4, %r26, 0;
	@%p4 bra 	$L__BB0_3;
$L__BB0_4:
	setp.lt.u32 	%p5, %r3, 3;
	@%p5 bra 	$L__BB0_6;
$L__BB0_5:
	mul.wide.u32 	%rd18, %r28, 4;
	add.s64 	%rd19, %rd3, %rd18;
	ld.global.f32 	%f4, [%rd19];
	add.s64 	%rd20, %rd2, %rd18;
	ld.global.f32 	%f5, [%rd20];
	add.f32 	%f6, %f4, %f5;
	add.s64 	%rd21, %rd1, %rd18;
	st.global.f32 	[%rd21], %f6;
	add.s32 	%r23, %r28, %r2;
	mul.wide.u32 	%rd22, %r23, 4;
	add.s64 	%rd23, %rd3, %rd22;
	ld.global.f32 	%f7, [%rd23];
	add.s64 	%rd24, %rd2, %rd22;
	ld.global.f32 	%f8, [%rd24];
	add.f32 	%f9, %f7, %f8;
	add.s64 	%rd25, %rd1, %rd22;
	st.global.f32 	[%rd25], %f9;
	add.s32 	%r24, %r23, %r2;
	mul.wide.u32 	%rd26, %r24, 4;
	add.s64 	%rd27, %rd3, %rd26;
	ld.global.f32 	%f10, [%rd27];
	add.s64 	%rd28, %rd2, %rd26;
	ld.global.f32 	%f11, [%rd28];
	add.f32 	%f12, %f10, %f11;
	add.s64 	%rd29, %rd1, %rd26;
	st.global.f32 	[%rd29], %f12;
	add.s32 	%r25, %r24, %r2;
	mul.wide.u32 	%rd30, %r25, 4;
	add.s64 	%rd31, %rd3, %rd30;
	ld.global.f32 	%f13, [%rd31];
	add.s64 	%rd32, %rd2, %rd30;
	ld.global.f32 	%f14, [%rd32];
	add.f32 	%f15, %f13, %f14;
	add.s64 	%rd33, %rd1, %rd30;
	st.global.f32 	[%rd33], %f15;
	add.s32 	%r28, %r25, %r2;
	setp.lt.s32 	%p6, %r28, %r11;
	@%p6 bra 	$L__BB0_5;
$L__BB0_6:
	ret;

}


// ===== COMPILED SASS (sm_100) =====

	.target	sm_100

	.elftype	@"ET_EXEC"


//--------------------- .note.nv.tkinfo           --------------------------
	.section	.note.nv.tkinfo,"",@"SHT_NOTE"
	.sectionflags	@"SHF_NOTE_NV_TKINFO"
	.tkinfo
        /*0018*/ 	.word	0x00000002
        /*0030*/ 	.string	""
        /*0030*/ 	.string	"ptxas"
        /*0030*/ 	.string	"Cuda compilation tools, release 13.0, V13.0.88"
        /*0030*/ 	.string	"Build cuda_13.0.r13.0/compiler.36424714_0"
        /*0030*/ 	.string	"-arch sm_100 -m 64 "



//--------------------- .note.nv.cuinfo           --------------------------
	.section	.note.nv.cuinfo,"",@"SHT_NOTE"
	.sectionflags	@"SHF_NOTE_NV_CUINFO"
        /*0018*/ 	.short	0x0002
        /*001a*/ 	.short	0x0064
        /*001c*/ 	.short	0x0082
	.zero		2


//--------------------- .nv.info                  --------------------------
	.section	.nv.info,"",@"SHT_CUDA_INFO"
	.align	4


	//----- nvinfo : EIATTR_REGCOUNT
	.align		4
        /*0000*/ 	.byte	0x04, 0x2f
        /*0002*/ 	.short	(.L_2 - .L_1)
	.align		4
.L_1:
        /*0004*/ 	.word	index@(_Z7add_vecPfS_S_i)
        /*0008*/ 	.word	0x00000020


	//----- nvinfo : EIATTR_FRAME_SIZE
	.align		4
.L_2:
        /*000c*/ 	.byte	0x04, 0x11
        /*000e*/ 	.short	(.L_4 - .L_3)
	.align		4
.L_3:
        /*0010*/ 	.word	index@(_Z7add_vecPfS_S_i)
        /*0014*/ 	.word	0x00000010


	//----- nvinfo : EIATTR_MIN_STACK_SIZE
	.align		4
.L_4:
        /*0018*/ 	.byte	0x04, 0x12
        /*001a*/ 	.short	(.L_6 - .L_5)
	.align		4
.L_5:
        /*001c*/ 	.word	index@(_Z7add_vecPfS_S_i)
        /*0020*/ 	.word	0x00000010
.L_6:


//--------------------- .nv.compat                --------------------------
	.section	.nv.compat,"",@"SHT_CUDA_COMPAT_INFO"
	.align	4
        /*0000*/ 	.byte	0x02, 0x09, 0x00, 0x00, 0x02, 0x02, 0x01, 0x00, 0x02, 0x05, 0x05, 0x00, 0x03, 0x07, 0x01, 0x01
        /*0010*/ 	.byte	0x02, 0x03, 0x00, 0x00, 0x02, 0x06, 0x01, 0x00, 0x04, 0x0b, 0x08, 0x00, 0x09, 0x00, 0x00, 0x00
        /*0020*/ 	.byte	0x00, 0x00, 0x00, 0x00


//--------------------- .nv.info._Z7add_vecPfS_S_i --------------------------
	.section	.nv.info._Z7add_vecPfS_S_i,"",@"SHT_CUDA_INFO"
	.sectionflags	@""
	.align	4


	//----- nvinfo : EIATTR_CUDA_API_VERSION
	.align		4
        /*0000*/ 	.byte	0x04, 0x37
        /*0002*/ 	.short	(.L_8 - .L_7)
.L_7:
        /*0004*/ 	.word	0x00000082


	//----- nvinfo : EIATTR_KPARAM_INFO
	.align		4
.L_8:
        /*0008*/ 	.byte	0x04, 0x17
        /*000a*/ 	.short	(.L_10 - .L_9)
.L_9:
        /*000c*/ 	.word	0x00000000
        /*0010*/ 	.short	0x0003
        /*0012*/ 	.short	0x0018
        /*0014*/ 	.byte	0x00, 0xf0, 0x11, 0x00


	//----- nvinfo : EIATTR_KPARAM_INFO
	.align		4
.L_10:
        /*0018*/ 	.byte	0x04, 0x17
        /*001a*/ 	.short	(.L_12 - .L_11)
.L_11:
        /*001c*/ 	.word	0x00000000
        /*0020*/ 	.short	0x0002
        /*0022*/ 	.short	0x0010
        /*0024*/ 	.byte	0x00, 0xf5, 0x21, 0x00


	//----- nvinfo : EIATTR_KPARAM_INFO
	.align		4
.L_12:
        /*0028*/ 	.byte	0x04, 0x17
        /*002a*/ 	.short	(.L_14 - .L_13)
.L_13:
        /*002c*/ 	.word	0x00000000
        /*0030*/ 	.short	0x0001
        /*0032*/ 	.short	0x0008
        /*0034*/ 	.byte	0x00, 0xf5, 0x21, 0x00


	//----- nvinfo : EIATTR_KPARAM_INFO
	.align		4
.L_14:
        /*0038*/ 	.byte	0x04, 0x17
        /*003a*/ 	.short	(.L_16 - .L_15)
.L_15:
        /*003c*/ 	.word	0x00000000
        /*0040*/ 	.short	0x0000
        /*0042*/ 	.short	0x0000
        /*0044*/ 	.byte	0x00, 0xf5, 0x21, 0x00


	//----- nvinfo : EIATTR_SPARSE_MMA_MASK
	.align		4
.L_16:
        /*0048*/ 	.byte	0x03, 0x50
        /*004a*/ 	.short	0x0000


	//----- nvinfo : EIATTR_MAXREG_COUNT
	.align		4
        /*004c*/ 	.byte	0x03, 0x1b
        /*004e*/ 	.short	0x00ff


	//----- nvinfo : EIATTR_EXTERNS
	.align		4
        /*0050*/ 	.byte	0x04, 0x0f
        /*0052*/ 	.short	(.L_18 - .L_17)


	//   ....[0]....
	.align		4
.L_17:
        /*0054*/ 	.word	index@(vprintf)


	//----- nvinfo : EIATTR_MERCURY_ISA_VERSION
	.align		4
.L_18:
        /*0058*/ 	.byte	0x03, 0x5f
        /*005a*/ 	.short	0x0101


	//----- nvinfo : EIATTR_VRC_CTA_INIT_COUNT
	.align		4
        /*005c*/ 	.byte	0x02, 0x4a
	.zero		1
	.zero		1


	//----- nvinfo : EIATTR_SYSCALL_OFFSETS
	.align		4
        /*0060*/ 	.byte	0x04, 0x46
        /*0062*/ 	.short	(.L_20 - .L_19)


	//   ....[0]....
.L_19:
        /*0064*/ 	.word	0x00000130


	//----- nvinfo : EIATTR_EXIT_INSTR_OFFSETS
	.align		4
.L_20:
        /*0068*/ 	.byte	0x04, 0x1c
        /*006a*/ 	.short	(.L_22 - .L_21)


	//   ....[0]....
.L_21:
        /*006c*/ 	.word	0x00000160


	//   ....[1]....
        /*0070*/ 	.word	0x000004d0


	//   ....[2]....
        /*0074*/ 	.word	0x00000790


	//----- nvinfo : EIATTR_CRS_STACK_SIZE
	.align		4
.L_22:
        /*0078*/ 	.byte	0x04, 0x1e
        /*007a*/ 	.short	(.L_24 - .L_23)
.L_23:
        /*007c*/ 	.word	0x00000000


	//----- nvinfo : EIATTR_CBANK_PARAM_SIZE
	.align		4
.L_24:
        /*0080*/ 	.byte	0x03, 0x19
        /*0082*/ 	.short	0x001c


	//----- nvinfo : EIATTR_PARAM_CBANK
	.align		4
        /*0084*/ 	.byte	0x04, 0x0a
        /*0086*/ 	.short	(.L_26 - .L_25)
	.align		4
.L_25:
        /*0088*/ 	.word	index@(.nv.constant0._Z7add_vecPfS_S_i)
        /*008c*/ 	.short	0x0380
        /*008e*/ 	.short	0x001c


	//----- nvinfo : EIATTR_SW_WAR
	.align		4
.L_26:
        /*0090*/ 	.byte	0x04, 0x36
        /*0092*/ 	.short	(.L_28 - .L_27)
.L_27:
        /*0094*/ 	.word	0x00000008
.L_28:


//--------------------- .nv.callgraph             --------------------------
	.section	.nv.callgraph,"",@"SHT_CUDA_CALLGRAPH"
	.align	4
	.sectionentsize	8
	.align		4
        /*0000*/ 	.word	0x00000000
	.align		4
        /*0004*/ 	.word	0xffffffff
	.align		4
        /*0008*/ 	.word	index@(_Z7add_vecPfS_S_i)
	.align		4
        /*000c*/ 	.word	index@(vprintf)
	.align		4
        /*0010*/ 	.word	0x00000000
	.align		4
        /*0014*/ 	.word	0xfffffffe
	.align		4
        /*0018*/ 	.word	0x00000000
	.align		4
        /*001c*/ 	.word	0xfffffffd
	.align		4
        /*0020*/ 	.word	0x00000000
	.align		4
        /*0024*/ 	.word	0xfffffffc


//--------------------- .nv.constant4             --------------------------
	.section	.nv.constant4,"a",@progbits
	.align	8
	.align		8
.nv.constant4:
        /*0000*/ 	.dword	vprintf
	.align		8
        /*0008*/ 	.dword	$str


//--------------------- .text._Z7add_vecPfS_S_i   --------------------------
	.section	.text._Z7add_vecPfS_S_i,"ax",@progbits
	.align	128
        .global         _Z7add_vecPfS_S_i
        .type           _Z7add_vecPfS_S_i,@function
        .size           _Z7add_vecPfS_S_i,(.L_x_6 - _Z7add_vecPfS_S_i)
        .other          _Z7add_vecPfS_S_i,@"STO_CUDA_ENTRY STV_DEFAULT"
_Z7add_vecPfS_S_i:
.text._Z7add_vecPfS_S_i:
[----:B------:R-:W0:Y:S01]  /*0000*/  LDC R1, c[0x0][0x37c] ;  /* 0x0000df00ff017b82 */ /* 0x000e220000000800 */
[----:B------:R-:W1:Y:S01]  /*0010*/  S2R R2, SR_TID.X ;  /* 0x0000000000027919 */ /* 0x000e620000002100 */
[----:B------:R-:W2:Y:S06]  /*0020*/  LDCU UR5, c[0x0][0x2fc] ;  /* 0x00005f80ff0577ac */ /* 0x000eac0008000800 */
[----:B------:R-:W1:Y:S01]  /*0030*/  LDC R3, c[0x0][0x398] ;  /* 0x0000e600ff037b82 */ /* 0x000e620000000800 */
[----:B0-----:R-:W-:Y:S01]  /*0040*/  VIADD R1, R1, 0xfffffff0 ;  /* 0xfffffff001017836 */ /* 0x001fe20000000000 */
[----:B------:R-:W-:Y:S01]  /*0050*/  MOV R0, 0x0 ;  /* 0x0000000000007802 */ /* 0x000fe20000000f00 */
[----:B------:R-:W0:Y:S01]  /*0060*/  LDCU UR4, c[0x0][0x2f8] ;  /* 0x00005f00ff0477ac */ /* 0x000e220008000800 */
[----:B------:R-:W3:Y:S04]  /*0070*/  LDCU.64 UR6, c[0x4][0x8] ;  /* 0x01000100ff0677ac */ /* 0x000ee80008000a00 */
[----:B------:R-:W4:Y:S01]  /*0080*/  LDC R17, c[0x0][0x360] ;  /* 0x0000d800ff117b82 */ /* 0x000f220000000800 */
[----:B------:R-:W1:Y:S01]  /*0090*/  LDCU.64 UR40, c[0x0][0x390] ;  /* 0x00007200ff2877ac */ /* 0x000e620008000a00 */
[----:B------:R-:W4:Y:S06]  /*00a0*/  LDCU.128 UR36, c[0x0][0x380] ;  /* 0x00007000ff2477ac */ /* 0x000f2c0008000c00 */
[----:B------:R1:W4:Y:S01]  /*00b0*/  LDC.64 R8, c[0x4][R0] ;  /* 0x0100000000087b82 */ /* 0x0003220000000a00 */
[----:B0-----:R-:W-:Y:S01]  /*00c0*/  IADD3 R6, P0, PT, R1, UR4, RZ ;  /* 0x0000000401067c10 */ /* 0x001fe2000ff1e0ff */
[----:B---3--:R-:W-:-:S03]  /*00d0*/  IMAD.U32 R4, RZ, RZ, UR6 ;  /* 0x00000006ff047e24 */ /* 0x008fc6000f8e00ff */
[----:B--2---:R-:W-:Y:S01]  /*00e0*/  IADD3.X R7, PT, PT, RZ, UR5, RZ, P0, !PT ;  /* 0x00000005ff077c10 */ /* 0x004fe200087fe4ff */
[----:B------:R-:W-:Y:S01]  /*00f0*/  IMAD.U32 R5, RZ, RZ, UR7 ;  /* 0x00000007ff057e24 */ /* 0x000fe2000f8e00ff */
[----:B-1----:R0:W-:Y:S04]  /*0100*/  STL.64 [R1], R2 ;  /* 0x0000000201007387 */ /* 0x0021e80000100a00 */
[----:B----4-:R0:W-:Y:S03]  /*0110*/  STL [R1+0x8], R17 ;  /* 0x0000081101007387 */ /* 0x0101e60000100800 */
[----:B------:R-:W-:-:S07]  /*0120*/  LEPC R20, `(.L_x_0) ;  /* 0x000000001014794e */ /* 0x000fce0000000000 */
[----:B0-----:R-:W-:Y:S05]  /*0130*/  CALL.ABS.NOINC R8 ;  /* 0x0000000008007343 */ /* 0x001fea0003c00000 */
.L_x_0:
[----:B------:R-:W0:Y:S02]  /*0140*/  LDC R3, c[0x0][0x398] ;  /* 0x0000e600ff037b82 */ /* 0x000e240000000800 */
[----:B0-----:R-:W-:-:S13]  /*0150*/  ISETP.GE.AND P0, PT, R2, R3, PT ;  /* 0x000000030200720c */ /* 0x001fda0003f06270 */
[----:B------:R-:W-:Y:S05]  /*0160*/  @P0 EXIT ;  /* 0x000000000000094d */ /* 0x000fea0003800000 */
[----:B------:R-:W0:Y:S01]  /*0170*/  I2F.U32.RP R8, R17 ;  /* 0x0000001100087306 */ /* 0x000e220000209000 */
[----:B------:R-:W-:Y:S01]  /*0180*/  IADD3 R0, PT, PT, R2, R17, RZ ;  /* 0x0000001102007210 */ /* 0x000fe20007ffe0ff */
[----:B------:R-:W1:Y:S01]  /*0190*/  LDC.64 R22, c[0x0][0x358] ;  /* 0x0000d600ff167b82 */ /* 0x000e620000000a00 */
[----:B------:R-:W-:Y:S01]  /*01a0*/  ISETP.NE.U32.AND P2, PT, R17, RZ, PT ;  /* 0x000000ff1100720c */ /* 0x000fe20003f45070 */
[----:B------:R-:W-:Y:S01]  /*01b0*/  BSSY.RECONVERGENT B0, `(.L_x_1) ;  /* 0x0000031000007945 */ /* 0x000fe20003800200 */
[CC--:B------:R-:W-:Y:S02]  /*01c0*/  ISETP.GE.U32.AND P0, PT, R0.reuse, R3.reuse, PT ;  /* 0x000000030000720c */ /* 0x0c0fe40003f06070 */
[----:B------:R-:W-:Y:S01]  /*01d0*/  VIMNMX.U32 R7, PT, PT, R0, R3, !PT ;  /* 0x0000000300077248 */ /* 0x000fe20007fe0000 */
[----:B0-----:R-:W0:Y:S02]  /*01e0*/  MUFU.RCP R8, R8 ;  /* 0x0000000800087308 */ /* 0x001e240000001000 */
[----:B0-----:R-:W-:-:S06]  /*01f0*/  VIADD R4, R8, 0xffffffe ;  /* 0x0ffffffe08047836 */ /* 0x001fcc0000000000 */
[----:B------:R0:W2:Y:S02]  /*0200*/  F2I.FTZ.U32.TRUNC.NTZ R5, R4 ;  /* 0x0000000400057305 */ /* 0x0000a4000021f000 */
[----:B0-----:R-:W-:Y:S02]  /*0210*/  IMAD.MOV.U32 R4, RZ, RZ, RZ ;  /* 0x000000ffff047224 */ /* 0x001fe400078e00ff */
[----:B--2---:R-:W-:-:S04]  /*0220*/  IMAD.MOV R6, RZ, RZ, -R5 ;  /* 0x000000ffff067224 */ /* 0x004fc800078e0a05 */
[----:B------:R-:W-:Y:S01]  /*0230*/  IMAD R9, R6, R17, RZ ;  /* 0x0000001106097224 */ /* 0x000fe200078e02ff */
[----:B------:R-:W-:-:S03]  /*0240*/  SEL R6, RZ, 0x1, P0 ;  /* 0x00000001ff067807 */ /* 0x000fc60000000000 */
[----:B------:R-:W-:Y:S01]  /*0250*/  IMAD.HI.U32 R5, R5, R9, R4 ;  /* 0x0000000905057227 */ /* 0x000fe200078e0004 */
[----:B------:R-:W-:-:S05]  /*0260*/  IADD3 R0, PT, PT, R7, -R0, -R6 ;  /* 0x8000000007007210 */ /* 0x000fca0007ffe806 */
[----:B------:R-:W-:-:S04]  /*0270*/  IMAD.HI.U32 R5, R5, R0, RZ ;  /* 0x0000000005057227 */ /* 0x000fc800078e00ff */
[----:B------:R-:W-:-:S04]  /*0280*/  IMAD.MOV R4, RZ, RZ, -R5 ;  /* 0x000000ffff047224 */ /* 0x000fc800078e0a05 */
[----:B------:R-:W-:-:S05]  /*0290*/  IMAD R0, R17, R4, R0 ;  /* 0x0000000411007224 */ /* 0x000fca00078e0200 */
[----:B------:R-:W-:-:S13]  /*02a0*/  ISETP.GE.U32.AND P0, PT, R0, R17, PT ;  /* 0x000000110000720c */ /* 0x000fda0003f06070 */
[----:B------:R-:W-:Y:S01]  /*02b0*/  @P0 IADD3 R0, PT, PT, R0, -R17, RZ ;  /* 0x8000001100000210 */ /* 0x000fe20007ffe0ff */
[----:B------:R-:W-:-:S03]  /*02c0*/  @P0 VIADD R5, R5, 0x1 ;  /* 0x0000000105050836 */ /* 0x000fc60000000000 */
[----:B------:R-:W-:-:S13]  /*02d0*/  ISETP.GE.U32.AND P1, PT, R0, R17, PT ;  /* 0x000000110000720c */ /* 0x000fda0003f26070 */
[----:B------:R-:W-:Y:S01]  /*02e0*/  @P1 VIADD R5, R5, 0x1 ;  /* 0x0000000105051836 */ /* 0x000fe20000000000 */
[----:B------:R-:W-:-:S04]  /*02f0*/  @!P2 LOP3.LUT R5, RZ, R17, RZ, 0x33, !PT ;  /* 0x00000011ff05a212 */ /* 0x000fc800078e33ff */
[----:B------:R-:W-:-:S04]  /*0300*/  IADD3 R0, PT, PT, R6, R5, RZ ;  /* 0x0000000506007210 */ /* 0x000fc80007ffe0ff */
[C---:B------:R-:W-:Y:S02]  /*0310*/  LOP3.LUT R4, R0.reuse, 0x3, RZ, 0xc0, !PT ;  /* 0x0000000300047812 */ /* 0x040fe400078ec0ff */
[----:B------:R-:W-:Y:S02]  /*0320*/  ISETP.GE.U32.AND P0, PT, R0, 0x3, PT ;  /* 0x000000030000780c */ /* 0x000fe40003f06070 */
[----:B------:R-:W-:-:S13]  /*0330*/  ISETP.NE.AND P1, PT, R4, 0x3, PT ;  /* 0x000000030400780c */ /* 0x000fda0003f25270 */
[----:B-1----:R-:W-:Y:S05]  /*0340*/  @!P1 BRA `(.L_x_2) ;  /* 0x00000000005c9947 */ /* 0x002fea0003800000 */
[----:B------:R-:W-:Y:S02]  /*0350*/  VIADD R0, R0, 0x1 ;  /* 0x0000000100007836 */ /* 0x000fe40000000000 */
[----:B------:R-:W-:-:S03]  /*0360*/  IMAD.WIDE.U32 R4, R2, 0x4, RZ ;  /* 0x0000000402047825 */ /* 0x000fc600078e00ff */
[----:B------:R-:W-:-:S05]  /*0370*/  LOP3.LUT R0, R0, 0x3, RZ, 0xc0, !PT ;  /* 0x0000000300007812 */ /* 0x000fca00078ec0ff */
[----:B------:R-:W-:Y:S02]  /*0380*/  IMAD R2, R0, R17, R2 ;  /* 0x0000001100027224 */ /* 0x000fe400078e0202 */
[----:B------:R-:W-:-:S07]  /*0390*/  IMAD.MOV R0, RZ, RZ, -R0 ;  /* 0x000000ffff007224 */ /* 0x000fce00078e0a00 */
.L_x_3:
[C---:B------:R-:W-:Y:S02]  /*03a0*/  R2UR UR4, R22.reuse ;  /* 0x00000000160472ca */ /* 0x040fe400000e0000 */
[C---:B------:R-:W-:Y:S02]  /*03b0*/  R2UR UR5, R23.reuse ;  /* 0x00000000170572ca */ /* 0x040fe400000e0000 */
[----:B------:R-:W-:Y:S02]  /*03c0*/  R2UR UR6, R22 ;  /* 0x00000000160672ca */ /* 0x000fe400000e0000 */
[----:B------:R-:W-:Y:S02]  /*03d0*/  R2UR UR7, R23 ;  /* 0x00000000170772ca */ /* 0x000fe400000e0000 */
[C---:B------:R-:W-:Y:S02]  /*03e0*/  IADD3 R8, P2, PT, R4.reuse, UR38, RZ ;  /* 0x0000002604087c10 */ /* 0x040fe4000ff5e0ff */
[----:B------:R-:W-:-:S02]  /*03f0*/  IADD3 R6, P1, PT, R4, UR36, RZ ;  /* 0x0000002404067c10 */ /* 0x000fc4000ff3e0ff */
[C---:B------:R-:W-:Y:S02]  /*0400*/  IADD3.X R9, PT, PT, R5.reuse, UR39, RZ, P2, !PT ;  /* 0x0000002705097c10 */ /* 0x040fe400097fe4ff */
[----:B------:R-:W-:-:S05]  /*0410*/  IADD3.X R7, PT, PT, R5, UR37, RZ, P1, !PT ;  /* 0x0000002505077c10 */ /* 0x000fca0008ffe4ff */
[----:B------:R-:W2:Y:S04]  /*0420*/  LDG.E R6, desc[UR4][R6.64] ;  /* 0x0000000406067981 */ /* 0x000ea8000c1e1900 */
[----:B------:R-:W2:Y:S01]  /*0430*/  LDG.E R9, desc[UR6][R8.64] ;  /* 0x0000000608097981 */ /* 0x000ea2000c1e1900 */
[----:B0-----:R-:W-:Y:S02]  /*0440*/  IADD3 R10, P1, PT, R4, UR40, RZ ;  /* 0x00000028040a7c10 */ /* 0x001fe4000ff3e0ff */
[----:B------:R-:W-:Y:S02]  /*0450*/  IADD3 R0, PT, PT, R0, 0x1, RZ ;  /* 0x0000000100007810 */ /* 0x000fe40007ffe0ff */
[----:B------:R-:W-:Y:S01]  /*0460*/  IADD3.X R11, PT, PT, R5, UR41, RZ, P1, !PT ;  /* 0x00000029050b7c10 */ /* 0x000fe20008ffe4ff */
[----:B------:R-:W-:Y:S01]  /*0470*/  IMAD.WIDE.U32 R4, R17, 0x4, R4 ;  /* 0x0000000411047825 */ /* 0x000fe200078e0004 */
[----:B------:R-:W-:-:S03]  /*0480*/  ISETP.NE.AND P1, PT, R0, RZ, PT ;  /* 0x000000ff0000720c */ /* 0x000fc60003f25270 */
[----:B--2---:R-:W-:-:S05]  /*0490*/  FADD R13, R6, R9 ;  /* 0x00000009060d7221 */ /* 0x004fca0000000000 */
[----:B------:R0:W-:Y:S05]  /*04a0*/  STG.E desc[UR4][R10.64], R13 ;  /* 0x0000000d0a007986 */ /* 0x0001ea000c101904 */
[----:B------:R-:W-:Y:S05]  /*04b0*/  @P1 BRA `(.L_x_3) ;  /* 0xfffffffc00b81947 */ /* 0x000fea000383ffff */
.L_x_2:
[----:B------:R-:W-:Y:S05]  /*04c0*/  BSYNC.RECONVERGENT B0 ;  /* 0x0000000000007941 */ /* 0x000fea0003800200 */
.L_x_1:
[----:B------:R-:W-:Y:S05]  /*04d0*/  @!P0 EXIT ;  /* 0x000000000000894d */ /* 0x000fea0003800000 */
.L_x_4:
[----:B------:R-:W0:Y:S01]  /*04e0*/  LDC.64 R4, c[0x0][0x380] ;  /* 0x0000e000ff047b82 */ /* 0x000e220000000a00 */
[C---:B------:R-:W-:Y:S02]  /*04f0*/  R2UR UR4, R22.reuse ;  /* 0x00000000160472ca */ /* 0x040fe400000e0000 */
[C---:B------:R-:W-:Y:S02]  /*0500*/  R2UR UR5, R23.reuse ;  /* 0x00000000170572ca */ /* 0x040fe400000e0000 */
[----:B------:R-:W-:Y:S02]  /*0510*/  R2UR UR6, R22 ;  /* 0x00000000160672ca */ /* 0x000fe400000e0000 */
[----:B------:R-:W-:Y:S01]  /*0520*/  R2UR UR7, R23 ;  /* 0x00000000170772ca */ /* 0x000fe200000e0000 */
[----:B------:R-:W1:Y:S08]  /*0530*/  LDC.64 R6, c[0x0][0x388] ;  /* 0x0000e200ff067b82 */ /* 0x000e700000000a00 */
[----:B--2---:R-:W2:Y:S01]  /*0540*/  LDC.64 R8, c[0x0][0x390] ;  /* 0x0000e400ff087b82 */ /* 0x004ea20000000a00 */
[----:B0-----:R-:W-:-:S06]  /*0550*/  IMAD.WIDE.U32 R10, R2, 0x4, R4 ;  /* 0x00000004020a7825 */ /* 0x001fcc00078e0004 */
[----:B------:R-:W3:Y:S01]  /*0560*/  LDG.E R10, desc[UR4][R10.64] ;  /* 0x000000040a0a7981 */ /* 0x000ee2000c1e1900 */
[----:B-1----:R-:W-:-:S06]  /*0570*/  IMAD.WIDE.U32 R12, R2, 0x4, R6 ;  /* 0x00000004020c7825 */ /* 0x002fcc00078e0006 */
[----:B------:R-:W3:Y:S01]  /*0580*/  LDG.E R13, desc[UR6][R12.64] ;  /* 0x000000060c0d7981 */ /* 0x000ee2000c1e1900 */
[----:B------:R-:W-:Y:S02]  /*0590*/  R2UR UR8, R22 ;  /* 0x00000000160872ca */ /* 0x000fe400000e0000 */
[----:B------:R-:W-:Y:S01]  /*05a0*/  R2UR UR9, R23 ;  /* 0x00000000170972ca */ /* 0x000fe200000e0000 */
[----:B------:R-:W-:Y:S02]  /*05b0*/  IMAD.IADD R25, R17, 0x1, R2 ;  /* 0x0000000111197824 */ /* 0x000fe400078e0202 */
[----:B--2---:R-:W-:-:S04]  /*05c0*/  IMAD.WIDE.U32 R14, R2, 0x4, R8 ;  /* 0x00000004020e7825 */ /* 0x004fc800078e0008 */
[----:B------:R-:W-:-:S04]  /*05d0*/  IMAD.WIDE.U32 R18, R25, 0x4, R4 ;  /* 0x0000000419127825 */ /* 0x000fc800078e0004 */
[----:B------:R-:W-:-:S04]  /*05e0*/  IMAD.WIDE.U32 R20, R25, 0x4, R6 ;  /* 0x0000000419147825 */ /* 0x000fc800078e0006 */
[----:B---3--:R-:W-:-:S05]  /*05f0*/  FADD R27, R10, R13 ;  /* 0x0000000d0a1b7221 */ /* 0x008fca0000000000 */
[----:B------:R0:W-:Y:S04]  /*0600*/  STG.E desc[UR4][R14.64], R27 ;  /* 0x0000001b0e007986 */ /* 0x0001e8000c101904 */
[----:B------:R-:W2:Y:S04]  /*0610*/  LDG.E R18, desc[UR6][R18.64] ;  /* 0x0000000612127981 */ /* 0x000ea8000c1e1900 */
[----:B------:R-:W2:Y:S01]  /*0620*/  LDG.E R21, desc[UR8][R20.64] ;  /* 0x0000000814157981 */ /* 0x000ea2000c1e1900 */
[C---:B------:R-:W-:Y:S02]  /*0630*/  IMAD.IADD R0, R25.reuse, 0x1, R17 ;  /* 0x0000000119007824 */ /* 0x040fe400078e0211 */
[----:B------:R-:W-:-:S04]  /*0640*/  IMAD.WIDE.U32 R10, R25, 0x4, R8 ;  /* 0x00000004190a7825 */ /* 0x000fc800078e0008 */
[----:B------:R-:W-:-:S04]  /*0650*/  IMAD.WIDE.U32 R12, R0, 0x4, R4 ;  /* 0x00000004000c7825 */ /* 0x000fc800078e0004 */
[----:B------:R-:W-:-:S04]  /*0660*/  IMAD.WIDE.U32 R24, R0, 0x4, R6 ;  /* 0x0000000400187825 */ /* 0x000fc800078e0006 */
[----:B--2---:R-:W-:-:S05]  /*0670*/  FADD R29, R18, R21 ;  /* 0x00000015121d7221 */ /* 0x004fca0000000000 */
[----:B------:R1:W-:Y:S04]  /*0680*/  STG.E desc[UR4][R10.64], R29 ;  /* 0x0000001d0a007986 */ /* 0x0003e8000c101904 */
[----:B------:R-:W2:Y:S04]  /*0690*/  LDG.E R12, desc[UR6][R12.64] ;  /* 0x000000060c0c7981 */ /* 0x000ea8000c1e1900 */
[----:B------:R-:W2:Y:S01]  /*06a0*/  LDG.E R25, desc[UR8][R24.64] ;  /* 0x0000000818197981 */ /* 0x000ea2000c1e1900 */
[C---:B------:R-:W-:Y:S01]  /*06b0*/  IADD3 R21, PT, PT, R0.reuse, R17, RZ ;  /* 0x0000001100157210 */ /* 0x040fe20007ffe0ff */
[----:B0-----:R-:W-:-:S04]  /*06c0*/  IMAD.WIDE.U32 R14, R0, 0x4, R8 ;  /* 0x00000004000e7825 */ /* 0x001fc800078e0008 */
[----:B------:R-:W-:-:S04]  /*06d0*/  IMAD.WIDE.U32 R4, R21, 0x4, R4 ;  /* 0x0000000415047825 */ /* 0x000fc800078e0004 */
[----:B------:R-:W-:-:S04]  /*06e0*/  IMAD.WIDE.U32 R6, R21, 0x4, R6 ;  /* 0x0000000415067825 */ /* 0x000fc800078e0006 */
[----:B--2---:R-:W-:-:S05]  /*06f0*/  FADD R19, R12, R25 ;  /* 0x000000190c137221 */ /* 0x004fca0000000000 */
[----:B------:R2:W-:Y:S04]  /*0700*/  STG.E desc[UR4][R14.64], R19 ;  /* 0x000000130e007986 */ /* 0x0005e8000c101904 */
[----:B------:R-:W1:Y:S04]  /*0710*/  LDG.E R4, desc[UR6][R4.64] ;  /* 0x0000000604047981 */ /* 0x000e68000c1e1900 */
[----:B------:R-:W1:Y:S01]  /*0720*/  LDG.E R7, desc[UR8][R6.64] ;  /* 0x0000000806077981 */ /* 0x000e62000c1e1900 */
[----:B------:R-:W-:-:S05]  /*0730*/  IMAD.IADD R2, R21, 0x1, R17 ;  /* 0x0000000115027824 */ /* 0x000fca00078e0211 */
[----:B------:R-:W-:Y:S01]  /*0740*/  ISETP.GE.AND P0, PT, R2, R3, PT ;  /* 0x000000030200720c */ /* 0x000fe20003f06270 */
[----:B------:R-:W-:-:S04]  /*0750*/  IMAD.WIDE.U32 R8, R21, 0x4, R8 ;  /* 0x0000000415087825 */ /* 0x000fc800078e0008 */
[----:B-1----:R-:W-:-:S05]  /*0760*/  FADD R11, R4, R7 ;  /* 0x00000007040b7221 */ /* 0x002fca0000000000 */
[----:B------:R2:W-:Y:S03]  /*0770*/  STG.E desc[UR4][R8.64], R11 ;  /* 0x0000000b08007986 */ /* 0x0005e6000c101904 */
[----:B------:R-:W-:Y:S05]  /*0780*/  @!P0 BRA `(.L_x_4) ;  /* 0xfffffffc00548947 */ /* 0x000fea000383ffff */
[----:B------:R-:W-:Y:S05]  /*0790*/  EXIT ;  /* 0x000000000000794d */ /* 0x000fea0003800000 */
.L_x_5:
[----:B------:R-:W-:-:S00]  /*07a0*/  BRA `(.L_x_5) ;  /* 0xfffffffc00fc7947 */ /* 0x000fc0000383ffff */
[----:B------:R-:W-:-:S00]  /*07b0*/  NOP ;  /* 0x0000000000007918 */ /* 0x000fc00000000000 */
        /* <DEDUP_REMOVED lines=12> */
.L_x_6:


//--------------------- .nv.global.init           --------------------------
	.section	.nv.global.init,"aw",@progbits
.nv.global.init:
	.type		$str,@object
	.size		$str,(.L_0 - $str)
$str:
        /*0000*/ 	.byte	0x54, 0x68, 0x72, 0x65, 0x61, 0x64, 0x3a, 0x20, 0x25, 0x69, 0x20, 0x53, 0x69, 0x7a, 0x65, 0x20
        /*0010*/ 	.byte	0x25, 0x69, 0x20, 0x53, 0x74, 0x72, 0x69, 0x64, 0x65, 0x20, 0x25, 0x69, 0x0a, 0x00
.L_0:


//--------------------- .nv.shared.reserved.0     --------------------------
	.section	.nv.shared.reserved.0,"aw",@nobits
	.weak		__nv_reservedSMEM_offset_0_alias
	.size		__nv_reservedSMEM_offset_0_alias, 0, 64
	.other		__nv_reservedSMEM_offset_0_alias,@"STO_CUDA_RESERVED_SHARED STV_DEFAULT"
__nv_reservedSMEM_offset_0_alias:
	.zero		0
	.zero		64


//--------------------- .nv.constant0._Z7add_vecPfS_S_i --------------------------
	.section	.nv.constant0._Z7add_vecPfS_S_i,"a",@progbits
	.sectionflags	@""
	.align	4
.nv.constant0._Z7add_vecPfS_S_i:
	.zero		924


//--------------------- SYMBOLS --------------------------

	.type		.nv.reservedSmem.offset0,@object
	.size		.nv.reservedSmem.offset0,0x4
	.type		vprintf,@function
